//
// Generated by NVIDIA NVVM Compiler
//
// Compiler Build ID: CL-36424714
// Cuda compilation tools, release 13.0, V13.0.88
// Based on NVVM 20.0.0
//

.version 9.0
.target sm_100
.address_size 64

	// .globl	_Z32global_bandwidth_v1_local_offsetPfS_

.visible .entry _Z32global_bandwidth_v1_local_offsetPfS_(
	.param .u64 .ptr .align 1 _Z32global_bandwidth_v1_local_offsetPfS__param_0,
	.param .u64 .ptr .align 1 _Z32global_bandwidth_v1_local_offsetPfS__param_1
)
{
	.reg .b32 	%r<9>;
	.reg .b32 	%f<17>;
	.reg .b64 	%rd<17>;

	ld.param.u64 	%rd1, [_Z32global_bandwidth_v1_local_offsetPfS__param_0];
	ld.param.u64 	%rd2, [_Z32global_bandwidth_v1_local_offsetPfS__param_1];
	mov.u32 	%r1, %ctaid.x;
	mov.u32 	%r2, %ntid.x;
	mul.lo.s32 	%r3, %r1, %r2;
	shl.b32 	%r4, %r3, 3;
	mov.u32 	%r5, %tid.x;
	add.s32 	%r6, %r4, %r5;
	cvta.to.global.u64 	%rd3, %rd1;
	mul.wide.s32 	%rd4, %r6, 4;
	add.s64 	%rd5, %rd3, %rd4;
	ld.global.f32 	%f1, [%rd5];
	add.f32 	%f2, %f1, 0f00000000;
	shl.b32 	%r7, %r2, 2;
	cvt.u64.u32 	%rd6, %r7;
	add.s64 	%rd7, %rd5, %rd6;
	ld.global.f32 	%f3, [%rd7];
	add.f32 	%f4, %f2, %f3;
	add.s64 	%rd8, %rd7, %rd6;
	ld.global.f32 	%f5, [%rd8];
	add.f32 	%f6, %f4, %f5;
	add.s64 	%rd9, %rd8, %rd6;
	ld.global.f32 	%f7, [%rd9];
	add.f32 	%f8, %f6, %f7;
	add.s64 	%rd10, %rd9, %rd6;
	ld.global.f32 	%f9, [%rd10];
	add.f32 	%f10, %f8, %f9;
	add.s64 	%rd11, %rd10, %rd6;
	ld.global.f32 	%f11, [%rd11];
	add.f32 	%f12, %f10, %f11;
	add.s64 	%rd12, %rd11, %rd6;
	ld.global.f32 	%f13, [%rd12];
	add.f32 	%f14, %f12, %f13;
	add.s64 	%rd13, %rd12, %rd6;
	ld.global.f32 	%f15, [%rd13];
	add.f32 	%f16, %f14, %f15;
	cvta.to.global.u64 	%rd14, %rd2;
	mad.lo.s32 	%r8, %r3, -7, %r6;
	mul.wide.u32 	%rd15, %r8, 4;
	add.s64 	%rd16, %rd14, %rd15;
	st.global.f32 	[%rd16], %f16;
	ret;

}
	// .globl	_Z33global_bandwidth_v1_global_offsetPfS_
.visible .entry _Z33global_bandwidth_v1_global_offsetPfS_(
	.param .u64 .ptr .align 1 _Z33global_bandwidth_v1_global_offsetPfS__param_0,
	.param .u64 .ptr .align 1 _Z33global_bandwidth_v1_global_offsetPfS__param_1
)
{
	.reg .b32 	%r<7>;
	.reg .b32 	%f<17>;
	.reg .b64 	%rd<17>;

	ld.param.u64 	%rd1, [_Z33global_bandwidth_v1_global_offsetPfS__param_0];
	ld.param.u64 	%rd2, [_Z33global_bandwidth_v1_global_offsetPfS__param_1];
	mov.u32 	%r1, %ctaid.x;
	mov.u32 	%r2, %ntid.x;
	mov.u32 	%r3, %tid.x;
	mad.lo.s32 	%r4, %r1, %r2, %r3;
	mov.u32 	%r5, %nctaid.x;
	mul.lo.s32 	%r6, %r5, %r2;
	cvta.to.global.u64 	%rd3, %rd1;
	mul.wide.s32 	%rd4, %r4, 4;
	add.s64 	%rd5, %rd3, %rd4;
	ld.global.f32 	%f1, [%rd5];
	add.f32 	%f2, %f1, 0f00000000;
	mul.wide.s32 	%rd6, %r6, 4;
	add.s64 	%rd7, %rd5, %rd6;
	ld.global.f32 	%f3, [%rd7];
	add.f32 	%f4, %f2, %f3;
	add.s64 	%rd8, %rd7, %rd6;
	ld.global.f32 	%f5, [%rd8];
	add.f32 	%f6, %f4, %f5;
	add.s64 	%rd9, %rd8, %rd6;
	ld.global.f32 	%f7, [%rd9];
	add.f32 	%f8, %f6, %f7;
	add.s64 	%rd10, %rd9, %rd6;
	ld.global.f32 	%f9, [%rd10];
	add.f32 	%f10, %f8, %f9;
	add.s64 	%rd11, %rd10, %rd6;
	ld.global.f32 	%f11, [%rd11];
	add.f32 	%f12, %f10, %f11;
	add.s64 	%rd12, %rd11, %rd6;
	ld.global.f32 	%f13, [%rd12];
	add.f32 	%f14, %f12, %f13;
	add.s64 	%rd13, %rd12, %rd6;
	ld.global.f32 	%f15, [%rd13];
	add.f32 	%f16, %f14, %f15;
	cvta.to.global.u64 	%rd14, %rd2;
	mul.wide.u32 	%rd15, %r4, 4;
	add.s64 	%rd16, %rd14, %rd15;
	st.global.f32 	[%rd16], %f16;
	ret;

}
	// .globl	_Z32global_bandwidth_v4_local_offsetPfS_
.visible .entry _Z32global_bandwidth_v4_local_offsetPfS_(
	.param .u64 .ptr .align 1 _Z32global_bandwidth_v4_local_offsetPfS__param_0,
	.param .u64 .ptr .align 1 _Z32global_bandwidth_v4_local_offsetPfS__param_1
)
{
	.reg .b32 	%r<9>;
	.reg .b32 	%f<68>;
	.reg .b64 	%rd<17>;

	ld.param.u64 	%rd1, [_Z32global_bandwidth_v4_local_offsetPfS__param_0];
	ld.param.u64 	%rd2, [_Z32global_bandwidth_v4_local_offsetPfS__param_1];
	mov.u32 	%r1, %ctaid.x;
	mov.u32 	%r2, %ntid.x;
	mul.lo.s32 	%r3, %r1, %r2;
	shl.b32 	%r4, %r3, 3;
	mov.u32 	%r5, %tid.x;
	add.s32 	%r6, %r4, %r5;
	cvta.to.global.u64 	%rd3, %rd1;
	mul.wide.s32 	%rd4, %r6, 16;
	add.s64 	%rd5, %rd3, %rd4;
	ld.global.v4.f32 	{%f1, %f2, %f3, %f4}, [%rd5];
	add.f32 	%f5, %f1, 0f00000000;
	add.f32 	%f6, %f2, 0f00000000;
	add.f32 	%f7, %f3, 0f00000000;
	add.f32 	%f8, %f4, 0f00000000;
	shl.b32 	%r7, %r2, 4;
	cvt.u64.u32 	%rd6, %r7;
	add.s64 	%rd7, %rd5, %rd6;
	ld.global.v4.f32 	{%f9, %f10, %f11, %f12}, [%rd7];
	add.f32 	%f13, %f5, %f9;
	add.f32 	%f14, %f6, %f10;
	add.f32 	%f15, %f7, %f11;
	add.f32 	%f16, %f8, %f12;
	add.s64 	%rd8, %rd7, %rd6;
	ld.global.v4.f32 	{%f17, %f18, %f19, %f20}, [%rd8];
	add.f32 	%f21, %f13, %f17;
	add.f32 	%f22, %f14, %f18;
	add.f32 	%f23, %f15, %f19;
	add.f32 	%f24, %f16, %f20;
	add.s64 	%rd9, %rd8, %rd6;
	ld.global.v4.f32 	{%f25, %f26, %f27, %f28}, [%rd9];
	add.f32 	%f29, %f21, %f25;
	add.f32 	%f30, %f22, %f26;
	add.f32 	%f31, %f23, %f27;
	add.f32 	%f32, %f24, %f28;
	add.s64 	%rd10, %rd9, %rd6;
	ld.global.v4.f32 	{%f33, %f34, %f35, %f36}, [%rd10];
	add.f32 	%f37, %f29, %f33;
	add.f32 	%f38, %f30, %f34;
	add.f32 	%f39, %f31, %f35;
	add.f32 	%f40, %f32, %f36;
	add.s64 	%rd11, %rd10, %rd6;
	ld.global.v4.f32 	{%f41, %f42, %f43, %f44}, [%rd11];
	add.f32 	%f45, %f37, %f41;
	add.f32 	%f46, %f38, %f42;
	add.f32 	%f47, %f39, %f43;
	add.f32 	%f48, %f40, %f44;
	add.s64 	%rd12, %rd11, %rd6;
	ld.global.v4.f32 	{%f49, %f50, %f51, %f52}, [%rd12];
	add.f32 	%f53, %f45, %f49;
	add.f32 	%f54, %f46, %f50;
	add.f32 	%f55, %f47, %f51;
	add.f32 	%f56, %f48, %f52;
	add.s64 	%rd13, %rd12, %rd6;
	ld.global.v4.f32 	{%f57, %f58, %f59, %f60}, [%rd13];
	add.f32 	%f61, %f53, %f57;
	add.f32 	%f62, %f54, %f58;
	add.f32 	%f63, %f55, %f59;
	add.f32 	%f64, %f56, %f60;
	cvta.to.global.u64 	%rd14, %rd2;
	add.f32 	%f65, %f61, %f62;
	add.f32 	%f66, %f65, %f63;
	add.f32 	%f67, %f66, %f64;
	mad.lo.s32 	%r8, %r3, -7, %r6;
	mul.wide.u32 	%rd15, %r8, 4;
	add.s64 	%rd16, %rd14, %rd15;
	st.global.f32 	[%rd16], %f67;
	ret;

}
	// .globl	_Z31global_bandwidth_v1_warp_offsetPfS_
.visible .entry _Z31global_bandwidth_v1_warp_offsetPfS_(
	.param .u64 .ptr .align 1 _Z31global_bandwidth_v1_warp_offsetPfS__param_0,
	.param .u64 .ptr .align 1 _Z31global_bandwidth_v1_warp_offsetPfS__param_1
)
{
	.reg .b32 	%r<11>;
	.reg .b32 	%f<17>;
	.reg .b64 	%rd<9>;

	ld.param.u64 	%rd1, [_Z31global_bandwidth_v1_warp_offsetPfS__param_0];
	ld.param.u64 	%rd2, [_Z31global_bandwidth_v1_warp_offsetPfS__param_1];
	mov.u32 	%r1, %ctaid.x;
	mov.u32 	%r2, %ntid.x;
	mov.u32 	%r3, %tid.x;
	mad.lo.s32 	%r4, %r1, %r2, %r3;
	shr.s32 	%r5, %r4, 31;
	shr.u32 	%r6, %r5, 27;
	add.s32 	%r7, %r4, %r6;
	shl.b32 	%r8, %r7, 5;
	or.b32  	%r9, %r8, %r3;
	and.b32  	%r10, %r9, -993;
	cvta.to.global.u64 	%rd3, %rd1;
	mul.wide.s32 	%rd4, %r10, 4;
	add.s64 	%rd5, %rd3, %rd4;
	ld.global.f32 	%f1, [%rd5];
	add.f32 	%f2, %f1, 0f00000000;
	ld.global.f32 	%f3, [%rd5+128];
	add.f32 	%f4, %f2, %f3;
	ld.global.f32 	%f5, [%rd5+256];
	add.f32 	%f6, %f4, %f5;
	ld.global.f32 	%f7, [%rd5+384];
	add.f32 	%f8, %f6, %f7;
	ld.global.f32 	%f9, [%rd5+512];
	add.f32 	%f10, %f8, %f9;
	ld.global.f32 	%f11, [%rd5+640];
	add.f32 	%f12, %f10, %f11;
	ld.global.f32 	%f13, [%rd5+768];
	add.f32 	%f14, %f12, %f13;
	ld.global.f32 	%f15, [%rd5+896];
	add.f32 	%f16, %f14, %f15;
	cvta.to.global.u64 	%rd6, %rd2;
	mul.wide.s32 	%rd7, %r4, 4;
	add.s64 	%rd8, %rd6, %rd7;
	st.global.f32 	[%rd8], %f16;
	ret;

}


// ===== COMPILED SASS (sm_100) =====

	.target	sm_100

	.elftype	@"ET_EXEC"


//--------------------- .note.nv.tkinfo           --------------------------
	.section	.note.nv.tkinfo,"",@"SHT_NOTE"
	.sectionflags	@"SHF_NOTE_NV_TKINFO"
	.tkinfo
        /*0018*/ 	.word	0x00000002
        /*0030*/ 	.string	""
        /*0030*/ 	.string	"ptxas"
        /*0030*/ 	.string	"Cuda compilation tools, release 13.0, V13.0.88"
        /*0030*/ 	.string	"Build cuda_13.0.r13.0/compiler.36424714_0"
        /*0030*/ 	.string	"-arch sm_100 -m 64 "



//--------------------- .note.nv.cuinfo           --------------------------
	.section	.note.nv.cuinfo,"",@"SHT_NOTE"
	.sectionflags	@"SHF_NOTE_NV_CUINFO"
        /*0018*/ 	.short	0x0002
        /*001a*/ 	.short	0x0064
        /*001c*/ 	.short	0x0082
	.zero		2


//--------------------- .nv.info                  --------------------------
	.section	.nv.info,"",@"SHT_CUDA_INFO"
	.align	4


	//----- nvinfo : EIATTR_REGCOUNT
	.align		4
        /*0000*/ 	.byte	0x04, 0x2f
        /*0002*/ 	.short	(.L_1 - .L_0)
	.align		4
.L_0:
        /*0004*/ 	.word	index@(_Z32global_bandwidth_v1_local_offsetPfS_)
        /*0008*/ 	.word	0x00000016


	//----- nvinfo : EIATTR_FRAME_SIZE
	.align		4
.L_1:
        /*000c*/ 	.byte	0x04, 0x11
        /*000e*/ 	.short	(.L_3 - .L_2)
	.align		4
.L_2:
        /*0010*/ 	.word	index@(_Z32global_bandwidth_v1_local_offsetPfS_)
        /*0014*/ 	.word	0x00000000


	//----- nvinfo : EIATTR_REGCOUNT
	.align		4
.L_3:
        /*0018*/ 	.byte	0x04, 0x2f
        /*001a*/ 	.short	(.L_5 - .L_4)
	.align		4
.L_4:
        /*001c*/ 	.word	index@(_Z33global_bandwidth_v1_global_offsetPfS_)
        /*0020*/ 	.word	0x00000014


	//----- nvinfo : EIATTR_FRAME_SIZE
	.align		4
.L_5:
        /*0024*/ 	.byte	0x04, 0x11
        /*0026*/ 	.short	(.L_7 - .L_6)
	.align		4
.L_6:
        /*0028*/ 	.word	index@(_Z33global_bandwidth_v1_global_offsetPfS_)
        /*002c*/ 	.word	0x00000000


	//----- nvinfo : EIATTR_REGCOUNT
	.align		4
.L_7:
        /*0030*/ 	.byte	0x04, 0x2f
        /*0032*/ 	.short	(.L_9 - .L_8)
	.align		4
.L_8:
        /*0034*/ 	.word	index@(_Z32global_bandwidth_v4_local_offsetPfS_)
        /*0038*/ 	.word	0x00000020


	//----- nvinfo : EIATTR_FRAME_SIZE
	.align		4
.L_9:
        /*003c*/ 	.byte	0x04, 0x11
        /*003e*/ 	.short	(.L_11 - .L_10)
	.align		4
.L_10:
        /*0040*/ 	.word	index@(_Z32global_bandwidth_v4_local_offsetPfS_)
        /*0044*/ 	.word	0x00000000


	//----- nvinfo : EIATTR_REGCOUNT
	.align		4
.L_11:
        /*0048*/ 	.byte	0x04, 0x2f
        /*004a*/ 	.short	(.L_13 - .L_12)
	.align		4
.L_12:
        /*004c*/ 	.word	index@(_Z31global_bandwidth_v1_warp_offsetPfS_)
        /*0050*/ 	.word	0x00000018


	//----- nvinfo : EIATTR_FRAME_SIZE
	.align		4
.L_13:
        /*0054*/ 	.byte	0x04, 0x11
        /*0056*/ 	.short	(.L_15 - .L_14)
	.align		4
.L_14:
        /*0058*/ 	.word	index@(_Z31global_bandwidth_v1_warp_offsetPfS_)
        /*005c*/ 	.word	0x00000000


	//----- nvinfo : EIATTR_MIN_STACK_SIZE
	.align		4
.L_15:
        /*0060*/ 	.byte	0x04, 0x12
        /*0062*/ 	.short	(.L_17 - .L_16)
	.align		4
.L_16:
        /*0064*/ 	.word	index@(_Z31global_bandwidth_v1_warp_offsetPfS_)
        /*0068*/ 	.word	0x00000000


	//----- nvinfo : EIATTR_MIN_STACK_SIZE
	.align		4
.L_17:
        /*006c*/ 	.byte	0x04, 0x12
        /*006e*/ 	.short	(.L_19 - .L_18)
	.align		4
.L_18:
        /*0070*/ 	.word	index@(_Z32global_bandwidth_v4_local_offsetPfS_)
        /*0074*/ 	.word	0x00000000


	//----- nvinfo : EIATTR_MIN_STACK_SIZE
	.align		4
.L_19:
        /*0078*/ 	.byte	0x04, 0x12
        /*007a*/ 	.short	(.L_21 - .L_20)
	.align		4
.L_20:
        /*007c*/ 	.word	index@(_Z33global_bandwidth_v1_global_offsetPfS_)
        /*0080*/ 	.word	0x00000000


	//----- nvinfo : EIATTR_MIN_STACK_SIZE
	.align		4
.L_21:
        /*0084*/ 	.byte	0x04, 0x12
        /*0086*/ 	.short	(.L_23 - .L_22)
	.align		4
.L_22:
        /*0088*/ 	.word	index@(_Z32global_bandwidth_v1_local_offsetPfS_)
        /*008c*/ 	.word	0x00000000
.L_23:


//--------------------- .nv.compat                --------------------------
	.section	.nv.compat,"",@"SHT_CUDA_COMPAT_INFO"
	.align	4
        /*0000*/ 	.byte	0x02, 0x09, 0x00, 0x00, 0x02, 0x02, 0x01, 0x00, 0x02, 0x05, 0x05, 0x00, 0x03, 0x07, 0x01, 0x01
        /*0010*/ 	.byte	0x02, 0x03, 0x00, 0x00, 0x02, 0x06, 0x01, 0x00, 0x04, 0x0b, 0x08, 0x00, 0x09, 0x00, 0x00, 0x00
        /*0020*/ 	.byte	0x00, 0x00, 0x00, 0x00


//--------------------- .nv.info._Z31global_bandwidth_v1_warp_offsetPfS_ --------------------------
	.section	.nv.info._Z31global_bandwidth_v1_warp_offsetPfS_,"",@"SHT_CUDA_INFO"
	.sectionflags	@""
	.align	4


	//----- nvinfo : EIATTR_CUDA_API_VERSION
	.align		4
        /*0000*/ 	.byte	0x04, 0x37
        /*0002*/ 	.short	(.L_25 - .L_24)
.L_24:
        /*0004*/ 	.word	0x00000082


	//----- nvinfo : EIATTR_KPARAM_INFO
	.align		4
.L_25:
        /*0008*/ 	.byte	0x04, 0x17
        /*000a*/ 	.short	(.L_27 - .L_26)
.L_26:
        /*000c*/ 	.word	0x00000000
        /*0010*/ 	.short	0x0001
        /*0012*/ 	.short	0x0008
        /*0014*/ 	.byte	0x00, 0xf5, 0x21, 0x00


	//----- nvinfo : EIATTR_KPARAM_INFO
	.align		4
.L_27:
        /*0018*/ 	.byte	0x04, 0x17
        /*001a*/ 	.short	(.L_29 - .L_28)
.L_28:
        /*001c*/ 	.word	0x00000000
        /*0020*/ 	.short	0x0000
        /*0022*/ 	.short	0x0000
        /*0024*/ 	.byte	0x00, 0xf5, 0x21, 0x00


	//----- nvinfo : EIATTR_SPARSE_MMA_MASK
	.align		4
.L_29:
        /*0028*/ 	.byte	0x03, 0x50
        /*002a*/ 	.short	0x0000


	//----- nvinfo : EIATTR_MAXREG_COUNT
	.align		4
        /*002c*/ 	.byte	0x03, 0x1b
        /*002e*/ 	.short	0x00ff


	//----- nvinfo : EIATTR_MERCURY_ISA_VERSION
	.align		4
        /*0030*/ 	.byte	0x03, 0x5f
        /*0032*/ 	.short	0x0101


	//----- nvinfo : EIATTR_VRC_CTA_INIT_COUNT
	.align		4
        /*0034*/ 	.byte	0x02, 0x4a
	.zero		1
	.zero		1


	//----- nvinfo : EIATTR_EXIT_INSTR_OFFSETS
	.align		4
        /*0038*/ 	.byte	0x04, 0x1c
        /*003a*/ 	.short	(.L_31 - .L_30)


	//   ....[0]....
.L_30:
        /*003c*/ 	.word	0x000001f0


	//----- nvinfo : EIATTR_CBANK_PARAM_SIZE
	.align		4
.L_31:
        /*0040*/ 	.byte	0x03, 0x19
        /*0042*/ 	.short	0x0010


	//----- nvinfo : EIATTR_PARAM_CBANK
	.align		4
        /*0044*/ 	.byte	0x04, 0x0a
        /*0046*/ 	.short	(.L_33 - .L_32)
	.align		4
.L_32:
        /*0048*/ 	.word	index@(.nv.constant0._Z31global_bandwidth_v1_warp_offsetPfS_)
        /*004c*/ 	.short	0x0380
        /*004e*/ 	.short	0x0010


	//----- nvinfo : EIATTR_SW_WAR
	.align		4
.L_33:
        /*0050*/ 	.byte	0x04, 0x36
        /*0052*/ 	.short	(.L_35 - .L_34)
.L_34:
        /*0054*/ 	.word	0x00000008
.L_35:


//--------------------- .nv.info._Z32global_bandwidth_v4_local_offsetPfS_ --------------------------
	.section	.nv.info._Z32global_bandwidth_v4_local_offsetPfS_,"",@"SHT_CUDA_INFO"
	.sectionflags	@""
	.align	4


	//----- nvinfo : EIATTR_CUDA_API_VERSION
	.align		4
        /*0000*/ 	.byte	0x04, 0x37
        /*0002*/ 	.short	(.L_37 - .L_36)
.L_36:
        /*0004*/ 	.word	0x00000082


	//----- nvinfo : EIATTR_KPARAM_INFO
	.align		4
.L_37:
        /*0008*/ 	.byte	0x04, 0x17
        /*000a*/ 	.short	(.L_39 - .L_38)
.L_38:
        /*000c*/ 	.word	0x00000000
        /*0010*/ 	.short	0x0001
        /*0012*/ 	.short	0x0008
        /*0014*/ 	.byte	0x00, 0xf5, 0x21, 0x00


	//----- nvinfo : EIATTR_KPARAM_INFO
	.align		4
.L_39:
        /*0018*/ 	.byte	0x04, 0x17
        /*001a*/ 	.short	(.L_41 - .L_40)
.L_40:
        /*001c*/ 	.word	0x00000000
        /*0020*/ 	.short	0x0000
        /*0022*/ 	.short	0x0000
        /*0024*/ 	.byte	0x00, 0xf5, 0x21, 0x00


	//----- nvinfo : EIATTR_SPARSE_MMA_MASK
	.align		4
.L_41:
        /*0028*/ 	.byte	0x03, 0x50
        /*002a*/ 	.short	0x0000


	//----- nvinfo : EIATTR_MAXREG_COUNT
	.align		4
        /*002c*/ 	.byte	0x03, 0x1b
        /*002e*/ 	.short	0x00ff


	//----- nvinfo : EIATTR_MERCURY_ISA_VERSION
	.align		4
        /*0030*/ 	.byte	0x03, 0x5f
        /*0032*/ 	.short	0x0101


	//----- nvinfo : EIATTR_VRC_CTA_INIT_COUNT
	.align		4
        /*0034*/ 	.byte	0x02, 0x4a
	.zero		1
	.zero		1


	//----- nvinfo : EIATTR_EXIT_INSTR_OFFSETS
	.align		4
        /*0038*/ 	.byte	0x04, 0x1c
        /*003a*/ 	.short	(.L_43 - .L_42)


	//   ....[0]....
.L_42:
        /*003c*/ 	.word	0x00000470


	//----- nvinfo : EIATTR_CBANK_PARAM_SIZE
	.align		4
.L_43:
        /*0040*/ 	.byte	0x03, 0x19
        /*0042*/ 	.short	0x0010


	//----- nvinfo : EIATTR_PARAM_CBANK
	.align		4
        /*0044*/ 	.byte	0x04, 0x0a
        /*0046*/ 	.short	(.L_45 - .L_44)
	.align		4
.L_44:
        /*0048*/ 	.word	index@(.nv.constant0._Z32global_bandwidth_v4_local_offsetPfS_)
        /*004c*/ 	.short	0x0380
        /*004e*/ 	.short	0x0010


	//----- nvinfo : EIATTR_SW_WAR
	.align		4
.L_45:
        /*0050*/ 	.byte	0x04, 0x36
        /*0052*/ 	.short	(.L_47 - .L_46)
.L_46:
        /*0054*/ 	.word	0x00000008
.L_47:


//--------------------- .nv.info._Z33global_bandwidth_v1_global_offsetPfS_ --------------------------
	.section	.nv.info._Z33global_bandwidth_v1_global_offsetPfS_,"",@"SHT_CUDA_INFO"
	.sectionflags	@""
	.align	4


	//----- nvinfo : EIATTR_CUDA_API_VERSION
	.align		4
        /*0000*/ 	.byte	0x04, 0x37
        /*0002*/ 	.short	(.L_49 - .L_48)
.L_48:
        /*0004*/ 	.word	0x00000082


	//----- nvinfo : EIATTR_KPARAM_INFO
	.align		4
.L_49:
        /*0008*/ 	.byte	0x04, 0x17
        /*000a*/ 	.short	(.L_51 - .L_50)
.L_50:
        /*000c*/ 	.word	0x00000000
        /*0010*/ 	.short	0x0001
        /*0012*/ 	.short	0x0008
        /*0014*/ 	.byte	0x00, 0xf5, 0x21, 0x00


	//----- nvinfo : EIATTR_KPARAM_INFO
	.align		4
.L_51:
        /*0018*/ 	.byte	0x04, 0x17
        /*001a*/ 	.short	(.L_53 - .L_52)
.L_52:
        /*001c*/ 	.word	0x00000000
        /*0020*/ 	.short	0x0000
        /*0022*/ 	.short	0x0000
        /*0024*/ 	.byte	0x00, 0xf5, 0x21, 0x00


	//----- nvinfo : EIATTR_SPARSE_MMA_MASK
	.align		4
.L_53:
        /*0028*/ 	.byte	0x03, 0x50
        /*002a*/ 	.short	0x0000


	//----- nvinfo : EIATTR_MAXREG_COUNT
	.align		4
        /*002c*/ 	.byte	0x03, 0x1b
        /*002e*/ 	.short	0x00ff


	//----- nvinfo : EIATTR_MERCURY_ISA_VERSION
	.align		4
        /*0030*/ 	.byte	0x03, 0x5f
        /*0032*/ 	.short	0x0101


	//----- nvinfo : EIATTR_VRC_CTA_INIT_COUNT
	.align		4
        /*0034*/ 	.byte	0x02, 0x4a
	.zero		1
	.zero		1


	//----- nvinfo : EIATTR_EXIT_INSTR_OFFSETS
	.align		4
        /*0038*/ 	.byte	0x04, 0x1c
        /*003a*/ 	.short	(.L_55 - .L_54)


	//   ....[0]....
.L_54:
        /*003c*/ 	.word	0x00000240


	//----- nvinfo : EIATTR_CBANK_PARAM_SIZE
	.align		4
.L_55:
        /*0040*/ 	.byte	0x03, 0x19
        /*0042*/ 	.short	0x0010


	//----- nvinfo : EIATTR_PARAM_CBANK
	.align		4
        /*0044*/ 	.byte	0x04, 0x0a
        /*0046*/ 	.short	(.L_57 - .L_56)
	.align		4
.L_56:
        /*0048*/ 	.word	index@(.nv.constant0._Z33global_bandwidth_v1_global_offsetPfS_)
        /*004c*/ 	.short	0x0380
        /*004e*/ 	.short	0x0010


	//----- nvinfo : EIATTR_SW_WAR
	.align		4
.L_57:
        /*0050*/ 	.byte	0x04, 0x36
        /*0052*/ 	.short	(.L_59 - .L_58)
.L_58:
        /*0054*/ 	.word	0x00000008
.L_59:


//--------------------- .nv.info._Z32global_bandwidth_v1_local_offsetPfS_ --------------------------
	.section	.nv.info._Z32global_bandwidth_v1_local_offsetPfS_,"",@"SHT_CUDA_INFO"
	.sectionflags	@""
	.align	4


	//----- nvinfo : EIATTR_CUDA_API_VERSION
	.align		4
        /*0000*/ 	.byte	0x04, 0x37
        /*0002*/ 	.short	(.L_61 - .L_60)
.L_60:
        /*0004*/ 	.word	0x00000082


	//----- nvinfo : EIATTR_KPARAM_INFO
	.align		4
.L_61:
        /*0008*/ 	.byte	0x04, 0x17
        /*000a*/ 	.short	(.L_63 - .L_62)
.L_62:
        /*000c*/ 	.word	0x00000000
        /*0010*/ 	.short	0x0001
        /*0012*/ 	.short	0x0008
        /*0014*/ 	.byte	0x00, 0xf5, 0x21, 0x00


	//----- nvinfo : EIATTR_KPARAM_INFO
	.align		4
.L_63:
        /*0018*/ 	.byte	0x04, 0x17
        /*001a*/ 	.short	(.L_65 - .L_64)
.L_64:
        /*001c*/ 	.word	0x00000000
        /*0020*/ 	.short	0x0000
        /*0022*/ 	.short	0x0000
        /*0024*/ 	.byte	0x00, 0xf5, 0x21, 0x00


	//----- nvinfo : EIATTR_SPARSE_MMA_MASK
	.align		4
.L_65:
        /*0028*/ 	.byte	0x03, 0x50
        /*002a*/ 	.short	0x0000


	//----- nvinfo : EIATTR_MAXREG_COUNT
	.align		4
        /*002c*/ 	.byte	0x03, 0x1b
        /*002e*/ 	.short	0x00ff


	//----- nvinfo : EIATTR_MERCURY_ISA_VERSION
	.align		4
        /*0030*/ 	.byte	0x03, 0x5f
        /*0032*/ 	.short	0x0101


	//----- nvinfo : EIATTR_VRC_CTA_INIT_COUNT
	.align		4
        /*0034*/ 	.byte	0x02, 0x4a
	.zero		1
	.zero		1


	//----- nvinfo : EIATTR_EXIT_INSTR_OFFSETS
	.align		4
        /*0038*/ 	.byte	0x04, 0x1c
        /*003a*/ 	.short	(.L_67 - .L_66)


	//   ....[0]....
.L_66:
        /*003c*/ 	.word	0x000002c0


	//----- nvinfo : EIATTR_CBANK_PARAM_SIZE
	.align		4
.L_67:
        /*0040*/ 	.byte	0x03, 0x19
        /*0042*/ 	.short	0x0010


	//----- nvinfo : EIATTR_PARAM_CBANK
	.align		4
        /*0044*/ 	.byte	0x04, 0x0a
        /*0046*/ 	.short	(.L_69 - .L_68)
	.align		4
.L_68:
        /*0048*/ 	.word	index@(.nv.constant0._Z32global_bandwidth_v1_local_offsetPfS_)
        /*004c*/ 	.short	0x0380
        /*004e*/ 	.short	0x0010


	//----- nvinfo : EIATTR_SW_WAR
	.align		4
.L_69:
        /*0050*/ 	.byte	0x04, 0x36
        /*0052*/ 	.short	(.L_71 - .L_70)
.L_70:
        /*0054*/ 	.word	0x00000008
.L_71:


//--------------------- .nv.callgraph             --------------------------
	.section	.nv.callgraph,"",@"SHT_CUDA_CALLGRAPH"
	.align	4
	.sectionentsize	8
	.align		4
        /*0000*/ 	.word	0x00000000
	.align		4
        /*0004*/ 	.word	0xffffffff
	.align		4
        /*0008*/ 	.word	0x00000000
	.align		4
        /*000c*/ 	.word	0xfffffffe
	.align		4
        /*0010*/ 	.word	0x00000000
	.align		4
        /*0014*/ 	.word	0xfffffffd
	.align		4
        /*0018*/ 	.word	0x00000000
	.align		4
        /*001c*/ 	.word	0xfffffffc


//--------------------- .text._Z31global_bandwidth_v1_warp_offsetPfS_ --------------------------
	.section	.text._Z31global_bandwidth_v1_warp_offsetPfS_,"ax",@progbits
	.align	128
        .global         _Z31global_bandwidth_v1_warp_offsetPfS_
        .type           _Z31global_bandwidth_v1_warp_offsetPfS_,@function
        .size           _Z31global_bandwidth_v1_warp_offsetPfS_,(.L_x_4 - _Z31global_bandwidth_v1_warp_offsetPfS_)
        .other          _Z31global_bandwidth_v1_warp_offsetPfS_,@"STO_CUDA_ENTRY STV_DEFAULT"
_Z31global_bandwidth_v1_warp_offsetPfS_:
.text._Z31global_bandwidth_v1_warp_offsetPfS_:
[----:B------:R-:W-:Y:S01]  /*0000*/  LDC R1, c[0x0][0x37c] ;  /* 0x0000df00ff017b82 */ /* 0x000fe20000000800 */
[----:B------:R-:W0:Y:S07]  /*0010*/  S2R R3, SR_TID.X ;  /* 0x0000000000037919 */ /* 0x000e2e0000002100 */
[----:B------:R-:W0:Y:S08]  /*0020*/  S2UR UR4, SR_CTAID.X ;  /* 0x00000000000479c3 */ /* 0x000e300000002500 */
[----:B------:R-:W0:Y:S08]  /*0030*/  LDC R7, c[0x0][0x360] ;  /* 0x0000d800ff077b82 */ /* 0x000e300000000800 */
[----:B------:R-:W1:Y:S01]  /*0040*/  LDC.64 R4, c[0x0][0x380] ;  /* 0x0000e000ff047b82 */ /* 0x000e620000000a00 */
[----:B0-----:R-:W-:Y:S01]  /*0050*/  IMAD R7, R7, UR4, R3 ;  /* 0x0000000407077c24 */ /* 0x001fe2000f8e0203 */
[----:B------:R-:W0:Y:S04]  /*0060*/  LDCU.64 UR4, c[0x0][0x358] ;  /* 0x00006b00ff0477ac */ /* 0x000e280008000a00 */
[----:B------:R-:W-:-:S04]  /*0070*/  SHF.R.S32.HI R0, RZ, 0x1f, R7 ;  /* 0x0000001fff007819 */ /* 0x000fc80000011407 */
[----:B------:R-:W-:-:S04]  /*0080*/  LEA.HI R0, R0, R7, RZ, 0x5 ;  /* 0x0000000700007211 */ /* 0x000fc800078f28ff */
[----:B------:R-:W-:-:S04]  /*0090*/  SHF.L.U32 R0, R0, 0x5, RZ ;  /* 0x0000000500007819 */ /* 0x000fc800000006ff */
[----:B------:R-:W-:-:S05]  /*00a0*/  LOP3.LUT R3, R0, 0xfffffc1f, R3, 0xc8, !PT ;  /* 0xfffffc1f00037812 */ /* 0x000fca00078ec803 */
[----:B-1----:R-:W-:Y:S02]  /*00b0*/  IMAD.WIDE R4, R3, 0x4, R4 ;  /* 0x0000000403047825 */ /* 0x002fe400078e0204 */
[----:B------:R-:W1:Y:S03]  /*00c0*/  LDC.64 R2, c[0x0][0x388] ;  /* 0x0000e200ff027b82 */ /* 0x000e660000000a00 */
[----:B0-----:R-:W2:Y:S04]  /*00d0*/  LDG.E R0, desc[UR4][R4.64] ;  /* 0x0000000404007981 */ /* 0x001ea8000c1e1900 */
[----:B------:R-:W3:Y:S04]  /*00e0*/  LDG.E R9, desc[UR4][R4.64+0x80] ;  /* 0x0000800404097981 */ /* 0x000ee8000c1e1900 */
[----:B------:R-:W4:Y:S04]  /*00f0*/  LDG.E R11, desc[UR4][R4.64+0x100] ;  /* 0x00010004040b7981 */ /* 0x000f28000c1e1900 */
[----:B------:R-:W5:Y:S04]  /*0100*/  LDG.E R13, desc[UR4][R4.64+0x180] ;  /* 0x00018004040d7981 */ /* 0x000f68000c1e1900 */
[----:B------:R-:W5:Y:S04]  /*0110*/  LDG.E R15, desc[UR4][R4.64+0x200] ;  /* 0x00020004040f7981 */ /* 0x000f68000c1e1900 */
[----:B------:R-:W5:Y:S04]  /*0120*/  LDG.E R17, desc[UR4][R4.64+0x280] ;  /* 0x0002800404117981 */ /* 0x000f68000c1e1900 */
[----:B------:R-:W5:Y:S04]  /*0130*/  LDG.E R19, desc[UR4][R4.64+0x300] ;  /* 0x0003000404137981 */ /* 0x000f68000c1e1900 */
[----:B------:R-:W5:Y:S01]  /*0140*/  LDG.E R21, desc[UR4][R4.64+0x380] ;  /* 0x0003800404157981 */ /* 0x000f62000c1e1900 */
[----:B-1----:R-:W-:-:S04]  /*0150*/  IMAD.WIDE R2, R7, 0x4, R2 ;  /* 0x0000000407027825 */ /* 0x002fc800078e0202 */
[----:B--2---:R-:W-:-:S04]  /*0160*/  FADD R0, RZ, R0 ;  /* 0x00000000ff007221 */ /* 0x004fc80000000000 */
[----:B---3--:R-:W-:-:S04]  /*0170*/  FADD R0, R0, R9 ;  /* 0x0000000900007221 */ /* 0x008fc80000000000 */
[----:B----4-:R-:W-:-:S04]  /*0180*/  FADD R0, R0, R11 ;  /* 0x0000000b00007221 */ /* 0x010fc80000000000 */
[----:B-----5:R-:W-:-:S04]  /*0190*/  FADD R0, R0, R13 ;  /* 0x0000000d00007221 */ /* 0x020fc80000000000 */
[----:B------:R-:W-:-:S04]  /*01a0*/  FADD R0, R0, R15 ;  /* 0x0000000f00007221 */ /* 0x000fc80000000000 */
[----:B------:R-:W-:-:S04]  /*01b0*/  FADD R0, R0, R17 ;  /* 0x0000001100007221 */ /* 0x000fc80000000000 */
[----:B------:R-:W-:-:S04]  /*01c0*/  FADD R0, R0, R19 ;  /* 0x0000001300007221 */ /* 0x000fc80000000000 */
[----:B------:R-:W-:-:S05]  /*01d0*/  FADD R21, R0, R21 ;  /* 0x0000001500157221 */ /* 0x000fca0000000000 */
[----:B------:R-:W-:Y:S01]  /*01e0*/  STG.E desc[UR4][R2.64], R21 ;  /* 0x0000001502007986 */ /* 0x000fe2000c101904 */
[----:B------:R-:W-:Y:S05]  /*01f0*/  EXIT ;  /* 0x000000000000794d */ /* 0x000fea0003800000 */
.L_x_0:
[----:B------:R-:W-:-:S00]  /*0200*/  BRA `(.L_x_0) ;  /* 0xfffffffc00fc7947 */ /* 0x000fc0000383ffff */
[----:B------:R-:W-:-:S00]  /*0210*/  NOP ;  /* 0x0000000000007918 */ /* 0x000fc00000000000 */
        /* <DEDUP_REMOVED lines=14> */
.L_x_4:


//--------------------- .text._Z32global_bandwidth_v4_local_offsetPfS_ --------------------------
	.section	.text._Z32global_bandwidth_v4_local_offsetPfS_,"ax",@progbits
	.align	128
        .global         _Z32global_bandwidth_v4_local_offsetPfS_
        .type           _Z32global_bandwidth_v4_local_offsetPfS_,@function
        .size           _Z32global_bandwidth_v4_local_offsetPfS_,(.L_x_5 - _Z32global_bandwidth_v4_local_offsetPfS_)
        .other          _Z32global_bandwidth_v4_local_offsetPfS_,@"STO_CUDA_ENTRY STV_DEFAULT"
_Z32global_bandwidth_v4_local_offsetPfS_:
.text._Z32global_bandwidth_v4_local_offsetPfS_:
[----:B------:R-:W-:Y:S01]  /*0000*/  LDC R1, c[0x0][0x37c] ;  /* 0x0000df00ff017b82 */ /* 0x000fe20000000800 */
[----:B------:R-:W0:Y:S07]  /*0010*/  S2R R0, SR_TID.X ;  /* 0x0000000000007919 */ /* 0x000e2e0000002100 */
[----:B------:R-:W1:Y:S08]  /*0020*/  S2UR UR4, SR_CTAID.X ;  /* 0x00000000000479c3 */ /* 0x000e700000002500 */
[----:B------:R-:W1:Y:S08]  /*0030*/  LDC R25, c[0x0][0x360] ;  /* 0x0000d800ff197b82 */ /* 0x000e700000000800 */
[----:B------:R-:W2:Y:S01]  /*0040*/  LDC.64 R12, c[0x0][0x380] ;  /* 0x0000e000ff0c7b82 */ /* 0x000ea20000000a00 */
[C---:B-1----:R-:W-:Y:S01]  /*0050*/  IMAD R3, R25.reuse, UR4, RZ ;  /* 0x0000000419037c24 */ /* 0x042fe2000f8e02ff */
[----:B------:R-:W1:Y:S01]  /*0060*/  LDCU.64 UR4, c[0x0][0x358] ;  /* 0x00006b00ff0477ac */ /* 0x000e620008000a00 */
[----:B------:R-:W-:-:S03]  /*0070*/  SHF.L.U32 R25, R25, 0x4, RZ ;  /* 0x0000000419197819 */ /* 0x000fc600000006ff */
[----:B0-----:R-:W-:-:S05]  /*0080*/  LEA R0, R3, R0, 0x3 ;  /* 0x0000000003007211 */ /* 0x001fca00078e18ff */
[----:B--2---:R-:W-:-:S03]  /*0090*/  IMAD.WIDE R12, R0, 0x10, R12 ;  /* 0x00000010000c7825 */ /* 0x004fc600078e020c */
[----:B------:R-:W-:-:S04]  /*00a0*/  IADD3 R16, P0, PT, R12, R25, RZ ;  /* 0x000000190c107210 */ /* 0x000fc80007f1e0ff */
[----:B------:R-:W-:Y:S02]  /*00b0*/  IADD3.X R17, PT, PT, RZ, R13, RZ, P0, !PT ;  /* 0x0000000dff117210 */ /* 0x000fe400007fe4ff */
[C---:B------:R-:W-:Y:S01]  /*00c0*/  IADD3 R26, P0, PT, R25.reuse, R16, RZ ;  /* 0x00000010191a7210 */ /* 0x040fe20007f1e0ff */
[----:B-1----:R-:W2:Y:S03]  /*00d0*/  LDG.E.128 R12, desc[UR4][R12.64] ;  /* 0x000000040c0c7981 */ /* 0x002ea6000c1e1d00 */
[----:B------:R-:W-:Y:S02]  /*00e0*/  IADD3.X R27, PT, PT, RZ, R17, RZ, P0, !PT ;  /* 0x00000011ff1b7210 */ /* 0x000fe400007fe4ff */
[----:B------:R-:W3:Y:S01]  /*00f0*/  LDG.E.128 R16, desc[UR4][R16.64] ;  /* 0x0000000410107981 */ /* 0x000ee2000c1e1d00 */
[----:B------:R-:W-:-:S03]  /*0100*/  IADD3 R20, P0, PT, R25, R26, RZ ;  /* 0x0000001a19147210 */ /* 0x000fc60007f1e0ff */
[----:B------:R-:W4:Y:S01]  /*0110*/  LDG.E.128 R4, desc[UR4][R26.64] ;  /* 0x000000041a047981 */ /* 0x000f22000c1e1d00 */
[----:B------:R-:W-:-:S05]  /*0120*/  IADD3.X R21, PT, PT, RZ, R27, RZ, P0, !PT ;  /* 0x0000001bff157210 */ /* 0x000fca00007fe4ff */
[----:B------:R0:W5:Y:S01]  /*0130*/  LDG.E.128 R8, desc[UR4][R20.64] ;  /* 0x0000000414087981 */ /* 0x000162000c1e1d00 */
[----:B--2---:R-:W-:Y:S01]  /*0140*/  FADD R23, RZ, R12 ;  /* 0x0000000cff177221 */ /* 0x004fe20000000000 */
[----:B------:R-:W-:Y:S01]  /*0150*/  IADD3 R12, P0, PT, R25, R20, RZ ;  /* 0x00000014190c7210 */ /* 0x000fe20007f1e0ff */
[----:B------:R-:W-:Y:S01]  /*0160*/  FADD R2, RZ, R15 ;  /* 0x0000000fff027221 */ /* 0x000fe20000000000 */
[----:B------:R-:W-:Y:S01]  /*0170*/  FADD R22, RZ, R13 ;  /* 0x0000000dff167221 */ /* 0x000fe20000000000 */
[----:B------:R-:W-:Y:S01]  /*0180*/  FADD R29, RZ, R14 ;  /* 0x0000000eff1d7221 */ /* 0x000fe20000000000 */
[----:B---3--:R-:W-:Y:S01]  /*0190*/  FADD R15, R23, R16 ;  /* 0x00000010170f7221 */ /* 0x008fe20000000000 */
[----:B------:R-:W-:Y:S01]  /*01a0*/  IADD3.X R13, PT, PT, RZ, R21, RZ, P0, !PT ;  /* 0x00000015ff0d7210 */ /* 0x000fe200007fe4ff */
[----:B------:R-:W-:Y:S01]  /*01b0*/  FADD R22, R22, R17 ;  /* 0x0000001116167221 */ /* 0x000fe20000000000 */
[----:B------:R-:W-:Y:S01]  /*01c0*/  IADD3 R16, P1, PT, R25, R12, RZ ;  /* 0x0000000c19107210 */ /* 0x000fe20007f3e0ff */
[----:B----4-:R-:W-:Y:S01]  /*01d0*/  FADD R27, R15, R4 ;  /* 0x000000040f1b7221 */ /* 0x010fe20000000000 */
[----:B------:R-:W-:Y:S01]  /*01e0*/  FADD R23, R29, R18 ;  /* 0x000000121d177221 */ /* 0x000fe20000000000 */
[----:B------:R-:W-:Y:S01]  /*01f0*/  FADD R2, R2, R19 ;  /* 0x0000001302027221 */ /* 0x000fe20000000000 */
[----:B0-----:R-:W-:-:S02]  /*0200*/  IADD3 R20, P0, PT, R25, R16, RZ ;  /* 0x0000001019147210 */ /* 0x001fc40007f1e0ff */
[----:B------:R-:W-:Y:S02]  /*0210*/  IADD3.X R17, PT, PT, RZ, R13, RZ, P1, !PT ;  /* 0x0000000dff117210 */ /* 0x000fe40000ffe4ff */
[----:B------:R-:W2:Y:S01]  /*0220*/  LDG.E.128 R12, desc[UR4][R12.64] ;  /* 0x000000040c0c7981 */ /* 0x000ea2000c1e1d00 */
[----:B------:R-:W-:Y:S01]  /*0230*/  IADD3 R24, P1, PT, R25, R20, RZ ;  /* 0x0000001419187210 */ /* 0x000fe20007f3e0ff */
[----:B------:R-:W-:Y:S01]  /*0240*/  FADD R4, R22, R5 ;  /* 0x0000000516047221 */ /* 0x000fe20000000000 */
[----:B------:R-:W-:Y:S02]  /*0250*/  IADD3.X R21, PT, PT, RZ, R17, RZ, P0, !PT ;  /* 0x00000011ff157210 */ /* 0x000fe400007fe4ff */
[----:B------:R-:W3:Y:S01]  /*0260*/  LDG.E.128 R16, desc[UR4][R16.64] ;  /* 0x0000000410107981 */ /* 0x000ee2000c1e1d00 */
[----:B------:R-:W-:Y:S01]  /*0270*/  FADD R5, R23, R6 ;  /* 0x0000000617057221 */ /* 0x000fe20000000000 */
[----:B------:R-:W-:Y:S02]  /*0280*/  IADD3.X R25, PT, PT, RZ, R21, RZ, P1, !PT ;  /* 0x00000015ff197210 */ /* 0x000fe40000ffe4ff */
[----:B------:R-:W4:Y:S01]  /*0290*/  LDG.E.128 R20, desc[UR4][R20.64] ;  /* 0x0000000414147981 */ /* 0x000f22000c1e1d00 */
[----:B-----5:R-:W-:-:S03]  /*02a0*/  FADD R29, R27, R8 ;  /* 0x000000081b1d7221 */ /* 0x020fc60000000000 */
[----:B------:R-:W5:Y:S01]  /*02b0*/  LDG.E.128 R24, desc[UR4][R24.64] ;  /* 0x0000000418187981 */ /* 0x000f62000c1e1d00 */
[----:B------:R-:W-:Y:S01]  /*02c0*/  FADD R6, R4, R9 ;  /* 0x0000000904067221 */ /* 0x000fe20000000000 */
[----:B------:R-:W-:Y:S01]  /*02d0*/  FADD R2, R2, R7 ;  /* 0x0000000702027221 */ /* 0x000fe20000000000 */
[----:B------:R-:W-:Y:S01]  /*02e0*/  FADD R7, R5, R10 ;  /* 0x0000000a05077221 */ /* 0x000fe20000000000 */
[----:B------:R-:W-:Y:S01]  /*02f0*/  IMAD R3, R3, -0x7, R0 ;  /* 0xfffffff903037824 */ /* 0x000fe200078e0200 */
[----:B------:R-:W0:Y:S01]  /*0300*/  LDC.64 R4, c[0x0][0x388] ;  /* 0x0000e200ff047b82 */ /* 0x000e220000000a00 */
[----:B------:R-:W-:Y:S02]  /*0310*/  FADD R2, R2, R11 ;  /* 0x0000000b02027221 */ /* 0x000fe40000000000 */
[----:B0-----:R-:W-:-:S04]  /*0320*/  IMAD.WIDE.U32 R4, R3, 0x4, R4 ;  /* 0x0000000403047825 */ /* 0x001fc800078e0004 */
[----:B--2---:R-:W-:Y:S01]  /*0330*/  FADD R29, R29, R12 ;  /* 0x0000000c1d1d7221 */ /* 0x004fe20000000000 */
[----:B------:R-:W-:Y:S01]  /*0340*/  FADD R6, R6, R13 ;  /* 0x0000000d06067221 */ /* 0x000fe20000000000 */
[----:B------:R-:W-:Y:S01]  /*0350*/  FADD R7, R7, R14 ;  /* 0x0000000e07077221 */ /* 0x000fe20000000000 */
[----:B------:R-:W-:Y:S01]  /*0360*/  FADD R2, R2, R15 ;  /* 0x0000000f02027221 */ /* 0x000fe20000000000 */
[----:B---3--:R-:W-:Y:S01]  /*0370*/  FADD R29, R29, R16 ;  /* 0x000000101d1d7221 */ /* 0x008fe20000000000 */
[----:B------:R-:W-:Y:S01]  /*0380*/  FADD R6, R6, R17 ;  /* 0x0000001106067221 */ /* 0x000fe20000000000 */
[----:B------:R-:W-:Y:S01]  /*0390*/  FADD R7, R7, R18 ;  /* 0x0000001207077221 */ /* 0x000fe20000000000 */
[----:B------:R-:W-:Y:S01]  /*03a0*/  FADD R2, R2, R19 ;  /* 0x0000001302027221 */ /* 0x000fe20000000000 */
[----:B----4-:R-:W-:Y:S01]  /*03b0*/  FADD R29, R29, R20 ;  /* 0x000000141d1d7221 */ /* 0x010fe20000000000 */
[----:B------:R-:W-:Y:S01]  /*03c0*/  FADD R6, R6, R21 ;  /* 0x0000001506067221 */ /* 0x000fe20000000000 */
[----:B------:R-:W-:Y:S01]  /*03d0*/  FADD R7, R7, R22 ;  /* 0x0000001607077221 */ /* 0x000fe20000000000 */
[----:B------:R-:W-:Y:S01]  /*03e0*/  FADD R2, R2, R23 ;  /* 0x0000001702027221 */ /* 0x000fe20000000000 */
[----:B-----5:R-:W-:Y:S01]  /*03f0*/  FADD R24, R29, R24 ;  /* 0x000000181d187221 */ /* 0x020fe20000000000 */
[----:B------:R-:W-:Y:S01]  /*0400*/  FADD R25, R6, R25 ;  /* 0x0000001906197221 */ /* 0x000fe20000000000 */
[----:B------:R-:W-:Y:S01]  /*0410*/  FADD R7, R7, R26 ;  /* 0x0000001a07077221 */ /* 0x000fe20000000000 */
[----:B------:R-:W-:-:S02]  /*0420*/  FADD R2, R2, R27 ;  /* 0x0000001b02027221 */ /* 0x000fc40000000000 */
[----:B------:R-:W-:-:S04]  /*0430*/  FADD R24, R24, R25 ;  /* 0x0000001918187221 */ /* 0x000fc80000000000 */
[----:B------:R-:W-:-:S04]  /*0440*/  FADD R7, R7, R24 ;  /* 0x0000001807077221 */ /* 0x000fc80000000000 */
[----:B------:R-:W-:-:S05]  /*0450*/  FADD R7, R2, R7 ;  /* 0x0000000702077221 */ /* 0x000fca0000000000 */
[----:B------:R-:W-:Y:S01]  /*0460*/  STG.E desc[UR4][R4.64], R7 ;  /* 0x0000000704007986 */ /* 0x000fe2000c101904 */
[----:B------:R-:W-:Y:S05]  /*0470*/  EXIT ;  /* 0x000000000000794d */ /* 0x000fea0003800000 */
.L_x_1:
        /* <DEDUP_REMOVED lines=16> */
.L_x_5:


//--------------------- .text._Z33global_bandwidth_v1_global_offsetPfS_ --------------------------
	.section	.text._Z33global_bandwidth_v1_global_offsetPfS_,"ax",@progbits
	.align	128
        .global         _Z33global_bandwidth_v1_global_offsetPfS_
        .type           _Z33global_bandwidth_v1_global_offsetPfS_,@function
        .size           _Z33global_bandwidth_v1_global_offsetPfS_,(.L_x_6 - _Z33global_bandwidth_v1_global_offsetPfS_)
        .other          _Z33global_bandwidth_v1_global_offsetPfS_,@"STO_CUDA_ENTRY STV_DEFAULT"
_Z33global_bandwidth_v1_global_offsetPfS_:
.text._Z33global_bandwidth_v1_global_offsetPfS_:
[----:B------:R-:W-:Y:S01]  /*0000*/  LDC R1, c[0x0][0x37c] ;  /* 0x0000df00ff017b82 */ /* 0x000fe20000000800 */
[----:B------:R-:W0:Y:S07]  /*0010*/  S2R R0, SR_TID.X ;  /* 0x0000000000007919 */ /* 0x000e2e0000002100 */
[----:B------:R-:W0:Y:S08]  /*0020*/  S2UR UR4, SR_CTAID.X ;  /* 0x00000000000479c3 */ /* 0x000e300000002500 */
[----:B------:R-:W0:Y:S01]  /*0030*/  LDC R17, c[0x0][0x360] ;  /* 0x0000d800ff117b82 */ /* 0x000e220000000800 */
[----:B------:R-:W1:Y:S07]  /*0040*/  LDCU UR6, c[0x0][0x370] ;  /* 0x00006e00ff0677ac */ /* 0x000e6e0008000800 */
[----:B------:R-:W2:Y:S01]  /*0050*/  LDC.64 R2, c[0x0][0x380] ;  /* 0x0000e000ff027b82 */ /* 0x000ea20000000a00 */
[C---:B0-----:R-:W-:Y:S01]  /*0060*/  IMAD R0, R17.reuse, UR4, R0 ;  /* 0x0000000411007c24 */ /* 0x041fe2000f8e0200 */
[----:B------:R-:W0:Y:S01]  /*0070*/  LDCU.64 UR4, c[0x0][0x358] ;  /* 0x00006b00ff0477ac */ /* 0x000e220008000a00 */
[----:B-1----:R-:W-:-:S02]  /*0080*/  IMAD R17, R17, UR6, RZ ;  /* 0x0000000611117c24 */ /* 0x002fc4000f8e02ff */
[----:B--2---:R-:W-:-:S04]  /*0090*/  IMAD.WIDE R2, R0, 0x4, R2 ;  /* 0x0000000400027825 */ /* 0x004fc800078e0202 */
[C---:B------:R-:W-:Y:S02]  /*00a0*/  IMAD.WIDE R4, R17.reuse, 0x4, R2 ;  /* 0x0000000411047825 */ /* 0x040fe400078e0202 */
[----:B0-----:R-:W2:Y:S02]  /*00b0*/  LDG.E R2, desc[UR4][R2.64] ;  /* 0x0000000402027981 */ /* 0x001ea4000c1e1900 */
[C---:B------:R-:W-:Y:S02]  /*00c0*/  IMAD.WIDE R6, R17.reuse, 0x4, R4 ;  /* 0x0000000411067825 */ /* 0x040fe400078e0204 */
[----:B------:R2:W3:Y:S02]  /*00d0*/  LDG.E R5, desc[UR4][R4.64] ;  /* 0x0000000404057981 */ /* 0x0004e4000c1e1900 */
[C---:B------:R-:W-:Y:S02]  /*00e0*/  IMAD.WIDE R8, R17.reuse, 0x4, R6 ;  /* 0x0000000411087825 */ /* 0x040fe400078e0206 */
[----:B------:R-:W4:Y:S02]  /*00f0*/  LDG.E R7, desc[UR4][R6.64] ;  /* 0x0000000406077981 */ /* 0x000f24000c1e1900 */
[----:B------:R-:W-:-:S02]  /*0100*/  IMAD.WIDE R10, R17, 0x4, R8 ;  /* 0x00000004110a7825 */ /* 0x000fc400078e0208 */
[----:B------:R-:W5:Y:S02]  /*0110*/  LDG.E R9, desc[UR4][R8.64] ;  /* 0x0000000408097981 */ /* 0x000f64000c1e1900 */
[C---:B------:R-:W-:Y:S02]  /*0120*/  IMAD.WIDE R12, R17.reuse, 0x4, R10 ;  /* 0x00000004110c7825 */ /* 0x040fe400078e020a */
[----:B------:R-:W5:Y:S02]  /*0130*/  LDG.E R11, desc[UR4][R10.64] ;  /* 0x000000040a0b7981 */ /* 0x000f64000c1e1900 */
[C---:B------:R-:W-:Y:S02]  /*0140*/  IMAD.WIDE R14, R17.reuse, 0x4, R12 ;  /* 0x00000004110e7825 */ /* 0x040fe400078e020c */
[----:B------:R-:W5:Y:S02]  /*0150*/  LDG.E R13, desc[UR4][R12.64] ;  /* 0x000000040c0d7981 */ /* 0x000f64000c1e1900 */
[----:B------:R-:W-:-:S02]  /*0160*/  IMAD.WIDE R16, R17, 0x4, R14 ;  /* 0x0000000411107825 */ /* 0x000fc400078e020e */
[----:B------:R-:W5:Y:S04]  /*0170*/  LDG.E R15, desc[UR4][R14.64] ;  /* 0x000000040e0f7981 */ /* 0x000f68000c1e1900 */
[----:B------:R-:W5:Y:S01]  /*0180*/  LDG.E R17, desc[UR4][R16.64] ;  /* 0x0000000410117981 */ /* 0x000f62000c1e1900 */
[----:B--2---:R-:W-:Y:S02]  /*0190*/  FADD R4, RZ, R2 ;  /* 0x00000002ff047221 */ /* 0x004fe40000000000 */
[----:B------:R-:W0:Y:S02]  /*01a0*/  LDC.64 R2, c[0x0][0x388] ;  /* 0x0000e200ff027b82 */ /* 0x000e240000000a00 */
[----:B---3--:R-:W-:-:S04]  /*01b0*/  FADD R4, R4, R5 ;  /* 0x0000000504047221 */ /* 0x008fc80000000000 */
[----:B----4-:R-:W-:-:S04]  /*01c0*/  FADD R4, R4, R7 ;  /* 0x0000000704047221 */ /* 0x010fc80000000000 */
[----:B-----5:R-:W-:-:S04]  /*01d0*/  FADD R4, R4, R9 ;  /* 0x0000000904047221 */ /* 0x020fc80000000000 */
[----:B------:R-:W-:-:S04]  /*01e0*/  FADD R4, R4, R11 ;  /* 0x0000000b04047221 */ /* 0x000fc80000000000 */
[----:B------:R-:W-:Y:S01]  /*01f0*/  FADD R4, R4, R13 ;  /* 0x0000000d04047221 */ /* 0x000fe20000000000 */
[----:B0-----:R-:W-:-:S04]  /*0200*/  IMAD.WIDE.U32 R2, R0, 0x4, R2 ;  /* 0x0000000400027825 */ /* 0x001fc800078e0002 */
[----:B------:R-:W-:-:S04]  /*0210*/  FADD R4, R4, R15 ;  /* 0x0000000f04047221 */ /* 0x000fc80000000000 */
[----:B------:R-:W-:-:S05]  /*0220*/  FADD R5, R4, R17 ;  /* 0x0000001104057221 */ /* 0x000fca0000000000 */
[----:B------:R-:W-:Y:S01]  /*0230*/  STG.E desc[UR4][R2.64], R5 ;  /* 0x0000000502007986 */ /* 0x000fe2000c101904 */
[----:B------:R-:W-:Y:S05]  /*0240*/  EXIT ;  /* 0x000000000000794d */ /* 0x000fea0003800000 */
.L_x_2:
        /* <DEDUP_REMOVED lines=11> */
.L_x_6:


//--------------------- .text._Z32global_bandwidth_v1_local_offsetPfS_ --------------------------
	.section	.text._Z32global_bandwidth_v1_local_offsetPfS_,"ax",@progbits
	.align	128
        .global         _Z32global_bandwidth_v1_local_offsetPfS_
        .type           _Z32global_bandwidth_v1_local_offsetPfS_,@function
        .size           _Z32global_bandwidth_v1_local_offsetPfS_,(.L_x_7 - _Z32global_bandwidth_v1_local_offsetPfS_)
        .other          _Z32global_bandwidth_v1_local_offsetPfS_,@"STO_CUDA_ENTRY STV_DEFAULT"
_Z32global_bandwidth_v1_local_offsetPfS_:
.text._Z32global_bandwidth_v1_local_offsetPfS_:
        /* <DEDUP_REMOVED lines=11> */
[C---:B------:R-:W-:Y:S01]  /*00b0*/  IADD3 R8, P0, PT, R19.reuse, R6, RZ ;  /* 0x0000000613087210 */ /* 0x040fe20007f1e0ff */
[----:B-1----:R-:W2:Y:S01]  /*00c0*/  LDG.E R4, desc[UR4][R4.64] ;  /* 0x0000000404047981 */ /* 0x002ea2000c1e1900 */
[----:B------:R-:W-:Y:S02]  /*00d0*/  IADD3.X R7, PT, PT, RZ, R5, RZ, P1, !PT ;  /* 0x00000005ff077210 */ /* 0x000fe40000ffe4ff */
[----:B------:R-:W-:-:S03]  /*00e0*/  IADD3 R10, P1, PT, R19, R8, RZ ;  /* 0x00000008130a7210 */ /* 0x000fc60007f3e0ff */
[----:B------:R-:W-:Y:S01]  /*00f0*/  IMAD.X R9, RZ, RZ, R7, P0 ;  /* 0x000000ffff097224 */ /* 0x000fe200000e0607 */
[C---:B------:R-:W-:Y:S01]  /*0100*/  IADD3 R12, P0, PT, R19.reuse, R10, RZ ;  /* 0x0000000a130c7210 */ /* 0x040fe20007f1e0ff */
[----:B------:R-:W3:Y:S03]  /*0110*/  LDG.E R7, desc[UR4][R6.64] ;  /* 0x0000000406077981 */ /* 0x000ee6000c1e1900 */
[----:B------:R-:W-:Y:S02]  /*0120*/  IADD3.X R11, PT, PT, RZ, R9, RZ, P1, !PT ;  /* 0x00000009ff0b7210 */ /* 0x000fe40000ffe4ff */
[----:B------:R-:W4:Y:S01]  /*0130*/  LDG.E R9, desc[UR4][R8.64] ;  /* 0x0000000408097981 */ /* 0x000f22000c1e1900 */
[----:B------:R-:W-:Y:S02]  /*0140*/  IADD3 R14, P1, PT, R19, R12, RZ ;  /* 0x0000000c130e7210 */ /* 0x000fe40007f3e0ff */
[----:B------:R-:W-:-:S02]  /*0150*/  IADD3.X R13, PT, PT, RZ, R11, RZ, P0, !PT ;  /* 0x0000000bff0d7210 */ /* 0x000fc400007fe4ff */
[----:B------:R-:W5:Y:S01]  /*0160*/  LDG.E R11, desc[UR4][R10.64] ;  /* 0x000000040a0b7981 */ /* 0x000f62000c1e1900 */
[C---:B------:R-:W-:Y:S02]  /*0170*/  IADD3 R16, P0, PT, R19.reuse, R14, RZ ;  /* 0x0000000e13107210 */ /* 0x040fe40007f1e0ff */
[----:B------:R-:W-:Y:S02]  /*0180*/  IMAD.X R15, RZ, RZ, R13, P1 ;  /* 0x000000ffff0f7224 */ /* 0x000fe400008e060d */
[----:B------:R-:W5:Y:S01]  /*0190*/  LDG.E R13, desc[UR4][R12.64] ;  /* 0x000000040c0d7981 */ /* 0x000f62000c1e1900 */
[----:B------:R-:W-:Y:S02]  /*01a0*/  IADD3 R18, P1, PT, R19, R16, RZ ;  /* 0x0000001013127210 */ /* 0x000fe40007f3e0ff */
[----:B------:R-:W-:Y:S02]  /*01b0*/  IADD3.X R17, PT, PT, RZ, R15, RZ, P0, !PT ;  /* 0x0000000fff117210 */ /* 0x000fe400007fe4ff */
[----:B------:R-:W5:Y:S02]  /*01c0*/  LDG.E R15, desc[UR4][R14.64] ;  /* 0x000000040e0f7981 */ /* 0x000f64000c1e1900 */
[----:B------:R-:W-:-:S02]  /*01d0*/  IADD3.X R19, PT, PT, RZ, R17, RZ, P1, !PT ;  /* 0x00000011ff137210 */ /* 0x000fc40000ffe4ff */
[----:B------:R-:W5:Y:S04]  /*01e0*/  LDG.E R17, desc[UR4][R16.64] ;  /* 0x0000000410117981 */ /* 0x000f68000c1e1900 */
[----:B------:R-:W5:Y:S01]  /*01f0*/  LDG.E R19, desc[UR4][R18.64] ;  /* 0x0000000412137981 */ /* 0x000f62000c1e1900 */
[----:B------:R-:W-:Y:S02]  /*0200*/  IMAD R3, R3, -0x7, R0 ;  /* 0xfffffff903037824 */ /* 0x000fe400078e0200 */
[----:B--2---:R-:W-:Y:S02]  /*0210*/  FADD R2, RZ, R4 ;  /* 0x00000004ff027221 */ /* 0x004fe40000000000 */
[----:B------:R-:W0:Y:S02]  /*0220*/  LDC.64 R4, c[0x0][0x388] ;  /* 0x0000e200ff047b82 */ /* 0x000e240000000a00 */
[----:B---3--:R-:W-:-:S04]  /*0230*/  FADD R2, R2, R7 ;  /* 0x0000000702027221 */ /* 0x008fc80000000000 */
[----:B----4-:R-:W-:-:S04]  /*0240*/  FADD R2, R2, R9 ;  /* 0x0000000902027221 */ /* 0x010fc80000000000 */
[----:B-----5:R-:W-:-:S04]  /*0250*/  FADD R2, R2, R11 ;  /* 0x0000000b02027221 */ /* 0x020fc80000000000 */
[----:B------:R-:W-:-:S04]  /*0260*/  FADD R2, R2, R13 ;  /* 0x0000000d02027221 */ /* 0x000fc80000000000 */
[----:B------:R-:W-:-:S04]  /*0270*/  FADD R2, R2, R15 ;  /* 0x0000000f02027221 */ /* 0x000fc80000000000 */
[----:B------:R-:W-:Y:S01]  /*0280*/  FADD R2, R2, R17 ;  /* 0x0000001102027221 */ /* 0x000fe20000000000 */
[----:B0-----:R-:W-:-:S04]  /*0290*/  IMAD.WIDE.U32 R4, R3, 0x4, R4 ;  /* 0x0000000403047825 */ /* 0x001fc800078e0004 */
[----:B------:R-:W-:-:S05]  /*02a0*/  FADD R19, R2, R19 ;  /* 0x0000001302137221 */ /* 0x000fca0000000000 */
[----:B------:R-:W-:Y:S01]  /*02b0*/  STG.E desc[UR4][R4.64], R19 ;  /* 0x0000001304007986 */ /* 0x000fe2000c101904 */
[----:B------:R-:W-:Y:S05]  /*02c0*/  EXIT ;  /* 0x000000000000794d */ /* 0x000fea0003800000 */
.L_x_3:
        /* <DEDUP_REMOVED lines=11> */
.L_x_7:


//--------------------- .nv.shared.reserved.0     --------------------------
	.section	.nv.shared.reserved.0,"aw",@nobits
	.weak		__nv_reservedSMEM_offset_0_alias
	.size		__nv_reservedSMEM_offset_0_alias, 0, 64
	.other		__nv_reservedSMEM_offset_0_alias,@"STO_CUDA_RESERVED_SHARED STV_DEFAULT"
__nv_reservedSMEM_offset_0_alias:
	.zero		0
	.zero		64


//--------------------- .nv.constant0._Z31global_bandwidth_v1_warp_offsetPfS_ --------------------------
	.section	.nv.constant0._Z31global_bandwidth_v1_warp_offsetPfS_,"a",@progbits
	.sectionflags	@""
	.align	4
.nv.constant0._Z31global_bandwidth_v1_warp_offsetPfS_:
	.zero		912


//--------------------- .nv.constant0._Z32global_bandwidth_v4_local_offsetPfS_ --------------------------
	.section	.nv.constant0._Z32global_bandwidth_v4_local_offsetPfS_,"a",@progbits
	.sectionflags	@""
	.align	4
.nv.constant0._Z32global_bandwidth_v4_local_offsetPfS_:
	.zero		912


//--------------------- .nv.constant0._Z33global_bandwidth_v1_global_offsetPfS_ --------------------------
	.section	.nv.constant0._Z33global_bandwidth_v1_global_offsetPfS_,"a",@progbits
	.sectionflags	@""
	.align	4
.nv.constant0._Z33global_bandwidth_v1_global_offsetPfS_:
	.zero		912


//--------------------- .nv.constant0._Z32global_bandwidth_v1_local_offsetPfS_ --------------------------
	.section	.nv.constant0._Z32global_bandwidth_v1_local_offsetPfS_,"a",@progbits
	.sectionflags	@""
	.align	4
.nv.constant0._Z32global_bandwidth_v1_local_offsetPfS_:
	.zero		912


//--------------------- SYMBOLS --------------------------

	.type		.nv.reservedSmem.offset0,@object
	.size		.nv.reservedSmem.offset0,0x4
